//
// Generated by NVIDIA NVVM Compiler
//
// Compiler Build ID: CL-36424714
// Cuda compilation tools, release 13.0, V13.0.88
// Based on NVVM 20.0.0
//

.version 9.0
.target sm_100
.address_size 64

	// .globl	_Z12print_kernelPiii
.extern .func  (.param .b32 func_retval0) vprintf
(
	.param .b64 vprintf_param_0,
	.param .b64 vprintf_param_1
)
;
.global .align 1 .b8 $str[28] = {40, 37, 105, 44, 32, 37, 105, 41, 32, 45, 62, 32, 105, 110, 100, 101, 120, 91, 37, 105, 93, 32, 61, 32, 37, 105, 10};

.visible .entry _Z12print_kernelPiii(
	.param .u64 .ptr .align 1 _Z12print_kernelPiii_param_0,
	.param .u32 _Z12print_kernelPiii_param_1,
	.param .u32 _Z12print_kernelPiii_param_2
)
{
	.local .align 16 .b8 	__local_depot0[16];
	.reg .b64 	%SP;
	.reg .b64 	%SPL;
	.reg .pred 	%p<4>;
	.reg .b32 	%r<17>;
	.reg .b64 	%rd<9>;

	mov.u64 	%SPL, __local_depot0;
	cvta.local.u64 	%SP, %SPL;
	ld.param.u64 	%rd1, [_Z12print_kernelPiii_param_0];
	ld.param.u32 	%r3, [_Z12print_kernelPiii_param_1];
	ld.param.u32 	%r4, [_Z12print_kernelPiii_param_2];
	mov.u32 	%r6, %ctaid.x;
	mov.u32 	%r7, %ntid.x;
	mov.u32 	%r8, %tid.x;
	mad.lo.s32 	%r1, %r6, %r7, %r8;
	mov.u32 	%r9, %ctaid.y;
	mov.u32 	%r10, %ntid.y;
	mov.u32 	%r11, %tid.y;
	mad.lo.s32 	%r12, %r9, %r10, %r11;
	setp.ge.s32 	%p1, %r1, %r3;
	setp.ge.s32 	%p2, %r12, %r4;
	or.pred  	%p3, %p1, %p2;
	@%p3 bra 	$L__BB0_2;
	add.u64 	%rd2, %SP, 0;
	add.u64 	%rd3, %SPL, 0;
	cvta.to.global.u64 	%rd4, %rd1;
	mad.lo.s32 	%r13, %r3, %r12, %r1;
	mul.wide.s32 	%rd5, %r13, 4;
	add.s64 	%rd6, %rd4, %rd5;
	ld.global.u32 	%r14, [%rd6];
	st.local.v4.u32 	[%rd3], {%r1, %r12, %r13, %r14};
	mov.u64 	%rd7, $str;
	cvta.global.u64 	%rd8, %rd7;
	{ // callseq 0, 0
	.param .b64 param0;
	st.param.b64 	[param0], %rd8;
	.param .b64 param1;
	st.param.b64 	[param1], %rd2;
	.param .b32 retval0;
	call.uni (retval0), 
	vprintf, 
	(
	param0, 
	param1
	);
	ld.param.b32 	%r15, [retval0];
	} // callseq 0
$L__BB0_2:
	ret;

}


// ===== COMPILED SASS (sm_100) =====

	.target	sm_100

	.elftype	@"ET_EXEC"


//--------------------- .note.nv.tkinfo           --------------------------
	.section	.note.nv.tkinfo,"",@"SHT_NOTE"
	.sectionflags	@"SHF_NOTE_NV_TKINFO"
	.tkinfo
        /*0018*/ 	.word	0x00000002
        /*0030*/ 	.string	""
        /*0030*/ 	.string	"ptxas"
        /*0030*/ 	.string	"Cuda compilation tools, release 13.0, V13.0.88"
        /*0030*/ 	.string	"Build cuda_13.0.r13.0/compiler.36424714_0"
        /*0030*/ 	.string	"-arch sm_100 -m 64 "



//--------------------- .note.nv.cuinfo           --------------------------
	.section	.note.nv.cuinfo,"",@"SHT_NOTE"
	.sectionflags	@"SHF_NOTE_NV_CUINFO"
        /*0018*/ 	.short	0x0002
        /*001a*/ 	.short	0x0064
        /*001c*/ 	.short	0x0082
	.zero		2


//--------------------- .nv.info                  --------------------------
	.section	.nv.info,"",@"SHT_CUDA_INFO"
	.align	4


	//----- nvinfo : EIATTR_REGCOUNT
	.align		4
        /*0000*/ 	.byte	0x04, 0x2f
        /*0002*/ 	.short	(.L_2 - .L_1)
	.align		4
.L_1:
        /*0004*/ 	.word	index@(_Z12print_kernelPiii)
        /*0008*/ 	.word	0x00000018


	//----- nvinfo : EIATTR_FRAME_SIZE
	.align		4
.L_2:
        /*000c*/ 	.byte	0x04, 0x11
        /*000e*/ 	.short	(.L_4 - .L_3)
	.align		4
.L_3:
        /*0010*/ 	.word	index@(_Z12print_kernelPiii)
        /*0014*/ 	.word	0x00000010


	//----- nvinfo : EIATTR_MIN_STACK_SIZE
	.align		4
.L_4:
        /*0018*/ 	.byte	0x04, 0x12
        /*001a*/ 	.short	(.L_6 - .L_5)
	.align		4
.L_5:
        /*001c*/ 	.word	index@(_Z12print_kernelPiii)
        /*0020*/ 	.word	0x00000010
.L_6:


//--------------------- .nv.compat                --------------------------
	.section	.nv.compat,"",@"SHT_CUDA_COMPAT_INFO"
	.align	4
        /*0000*/ 	.byte	0x02, 0x09, 0x00, 0x00, 0x02, 0x02, 0x01, 0x00, 0x02, 0x05, 0x05, 0x00, 0x03, 0x07, 0x01, 0x01
        /*0010*/ 	.byte	0x02, 0x03, 0x00, 0x00, 0x02, 0x06, 0x01, 0x00, 0x04, 0x0b, 0x08, 0x00, 0x09, 0x00, 0x00, 0x00
        /*0020*/ 	.byte	0x00, 0x00, 0x00, 0x00


//--------------------- .nv.info._Z12print_kernelPiii --------------------------
	.section	.nv.info._Z12print_kernelPiii,"",@"SHT_CUDA_INFO"
	.sectionflags	@""
	.align	4


	//----- nvinfo : EIATTR_CUDA_API_VERSION
	.align		4
        /*0000*/ 	.byte	0x04, 0x37
        /*0002*/ 	.short	(.L_8 - .L_7)
.L_7:
        /*0004*/ 	.word	0x00000082


	//----- nvinfo : EIATTR_KPARAM_INFO
	.align		4
.L_8:
        /*0008*/ 	.byte	0x04, 0x17
        /*000a*/ 	.short	(.L_10 - .L_9)
.L_9:
        /*000c*/ 	.word	0x00000000
        /*0010*/ 	.short	0x0002
        /*0012*/ 	.short	0x000c
        /*0014*/ 	.byte	0x00, 0xf0, 0x11, 0x00


	//----- nvinfo : EIATTR_KPARAM_INFO
	.align		4
.L_10:
        /*0018*/ 	.byte	0x04, 0x17
        /*001a*/ 	.short	(.L_12 - .L_11)
.L_11:
        /*001c*/ 	.word	0x00000000
        /*0020*/ 	.short	0x0001
        /*0022*/ 	.short	0x0008
        /*0024*/ 	.byte	0x00, 0xf0, 0x11, 0x00


	//----- nvinfo : EIATTR_KPARAM_INFO
	.align		4
.L_12:
        /*0028*/ 	.byte	0x04, 0x17
        /*002a*/ 	.short	(.L_14 - .L_13)
.L_13:
        /*002c*/ 	.word	0x00000000
        /*0030*/ 	.short	0x0000
        /*0032*/ 	.short	0x0000
        /*0034*/ 	.byte	0x00, 0xf5, 0x21, 0x00


	//----- nvinfo : EIATTR_SPARSE_MMA_MASK
	.align		4
.L_14:
        /*0038*/ 	.byte	0x03, 0x50
        /*003a*/ 	.short	0x0000


	//----- nvinfo : EIATTR_MAXREG_COUNT
	.align		4
        /*003c*/ 	.byte	0x03, 0x1b
        /*003e*/ 	.short	0x00ff


	//----- nvinfo : EIATTR_EXTERNS
	.align		4
        /*0040*/ 	.byte	0x04, 0x0f
        /*0042*/ 	.short	(.L_16 - .L_15)


	//   ....[0]....
	.align		4
.L_15:
        /*0044*/ 	.word	index@(vprintf)


	//----- nvinfo : EIATTR_MERCURY_ISA_VERSION
	.align		4
.L_16:
        /*0048*/ 	.byte	0x03, 0x5f
        /*004a*/ 	.short	0x0101


	//----- nvinfo : EIATTR_VRC_CTA_INIT_COUNT
	.align		4
        /*004c*/ 	.byte	0x02, 0x4a
	.zero		1
	.zero		1


	//----- nvinfo : EIATTR_SYSCALL_OFFSETS
	.align		4
        /*0050*/ 	.byte	0x04, 0x46
        /*0052*/ 	.short	(.L_18 - .L_17)


	//   ....[0]....
.L_17:
        /*0054*/ 	.word	0x000001e0


	//----- nvinfo : EIATTR_EXIT_INSTR_OFFSETS
	.align		4
.L_18:
        /*0058*/ 	.byte	0x04, 0x1c
        /*005a*/ 	.short	(.L_20 - .L_19)


	//   ....[0]....
.L_19:
        /*005c*/ 	.word	0x00000110


	//   ....[1]....
        /*0060*/ 	.word	0x000001f0


	//----- nvinfo : EIATTR_CRS_STACK_SIZE
	.align		4
.L_20:
        /*0064*/ 	.byte	0x04, 0x1e
        /*0066*/ 	.short	(.L_22 - .L_21)
.L_21:
        /*0068*/ 	.word	0x00000000


	//----- nvinfo : EIATTR_CBANK_PARAM_SIZE
	.align		4
.L_22:
        /*006c*/ 	.byte	0x03, 0x19
        /*006e*/ 	.short	0x0010


	//----- nvinfo : EIATTR_PARAM_CBANK
	.align		4
        /*0070*/ 	.byte	0x04, 0x0a
        /*0072*/ 	.short	(.L_24 - .L_23)
	.align		4
.L_23:
        /*0074*/ 	.word	index@(.nv.constant0._Z12print_kernelPiii)
        /*0078*/ 	.short	0x0380
        /*007a*/ 	.short	0x0010


	//----- nvinfo : EIATTR_SW_WAR
	.align		4
.L_24:
        /*007c*/ 	.byte	0x04, 0x36
        /*007e*/ 	.short	(.L_26 - .L_25)
.L_25:
        /*0080*/ 	.word	0x00000008
.L_26:


//--------------------- .nv.callgraph             --------------------------
	.section	.nv.callgraph,"",@"SHT_CUDA_CALLGRAPH"
	.align	4
	.sectionentsize	8
	.align		4
        /*0000*/ 	.word	0x00000000
	.align		4
        /*0004*/ 	.word	0xffffffff
	.align		4
        /*0008*/ 	.word	index@(_Z12print_kernelPiii)
	.align		4
        /*000c*/ 	.word	index@(vprintf)
	.align		4
        /*0010*/ 	.word	0x00000000
	.align		4
        /*0014*/ 	.word	0xfffffffe
	.align		4
        /*0018*/ 	.word	0x00000000
	.align		4
        /*001c*/ 	.word	0xfffffffd
	.align		4
        /*0020*/ 	.word	0x00000000
	.align		4
        /*0024*/ 	.word	0xfffffffc


//--------------------- .nv.constant4             --------------------------
	.section	.nv.constant4,"a",@progbits
	.align	8
	.align		8
.nv.constant4:
        /*0000*/ 	.dword	vprintf
	.align		8
        /*0008*/ 	.dword	$str


//--------------------- .text._Z12print_kernelPiii --------------------------
	.section	.text._Z12print_kernelPiii,"ax",@progbits
	.align	128
        .global         _Z12print_kernelPiii
        .type           _Z12print_kernelPiii,@function
        .size           _Z12print_kernelPiii,(.L_x_2 - _Z12print_kernelPiii)
        .other          _Z12print_kernelPiii,@"STO_CUDA_ENTRY STV_DEFAULT"
_Z12print_kernelPiii:
.text._Z12print_kernelPiii:
[----:B------:R-:W0:Y:S01]  /*0000*/  LDC R1, c[0x0][0x37c] ;  /* 0x0000df00ff017b82 */ /* 0x000e220000000800 */
[----:B------:R-:W1:Y:S01]  /*0010*/  S2R R0, SR_TID.Y ;  /* 0x0000000000007919 */ /* 0x000e620000002200 */
[----:B------:R-:W2:Y:S06]  /*0020*/  LDCU UR5, c[0x0][0x2fc] ;  /* 0x00005f80ff0577ac */ /* 0x000eac0008000800 */
[----:B------:R-:W3:Y:S01]  /*0030*/  LDC R8, c[0x0][0x360] ;  /* 0x0000d800ff087b82 */ /* 0x000ee20000000800 */
[----:B0-----:R-:W-:Y:S01]  /*0040*/  VIADD R1, R1, 0xfffffff0 ;  /* 0xfffffff001017836 */ /* 0x001fe20000000000 */
[----:B------:R-:W3:Y:S01]  /*0050*/  S2R R3, SR_TID.X ;  /* 0x0000000000037919 */ /* 0x000ee20000002100 */
[----:B------:R-:W0:Y:S01]  /*0060*/  LDCU.64 UR8, c[0x0][0x388] ;  /* 0x00007100ff0877ac */ /* 0x000e220008000a00 */
[----:B------:R-:W4:Y:S04]  /*0070*/  LDCU UR4, c[0x0][0x2f8] ;  /* 0x00005f00ff0477ac */ /* 0x000f280008000800 */
[----:B------:R-:W1:Y:S08]  /*0080*/  S2UR UR7, SR_CTAID.Y ;  /* 0x00000000000779c3 */ /* 0x000e700000002600 */
[----:B------:R-:W1:Y:S08]  /*0090*/  LDC R9, c[0x0][0x364] ;  /* 0x0000d900ff097b82 */ /* 0x000e700000000800 */
[----:B------:R-:W3:Y:S01]  /*00a0*/  S2UR UR6, SR_CTAID.X ;  /* 0x00000000000679c3 */ /* 0x000ee20000002500 */
[----:B----4-:R-:W-:-:S05]  /*00b0*/  IADD3 R6, P1, PT, R1, UR4, RZ ;  /* 0x0000000401067c10 */ /* 0x010fca000ff3e0ff */
[----:B--2---:R-:W-:Y:S02]  /*00c0*/  IMAD.X R7, RZ, RZ, UR5, P1 ;  /* 0x00000005ff077e24 */ /* 0x004fe400088e06ff */
[----:B-1----:R-:W-:-:S05]  /*00d0*/  IMAD R9, R9, UR7, R0 ;  /* 0x0000000709097c24 */ /* 0x002fca000f8e0200 */
[----:B0-----:R-:W-:Y:S01]  /*00e0*/  ISETP.GE.AND P0, PT, R9, UR9, PT ;  /* 0x0000000909007c0c */ /* 0x001fe2000bf06270 */
[----:B---3--:R-:W-:-:S05]  /*00f0*/  IMAD R8, R8, UR6, R3 ;  /* 0x0000000608087c24 */ /* 0x008fca000f8e0203 */
[----:B------:R-:W-:-:S13]  /*0100*/  ISETP.GE.OR P0, PT, R8, UR8, P0 ;  /* 0x0000000808007c0c */ /* 0x000fda0008706670 */
[----:B------:R-:W-:Y:S05]  /*0110*/  @P0 EXIT ;  /* 0x000000000000094d */ /* 0x000fea0003800000 */
[----:B------:R-:W0:Y:S01]  /*0120*/  LDC.64 R2, c[0x0][0x380] ;  /* 0x0000e000ff027b82 */ /* 0x000e220000000a00 */
[----:B------:R-:W1:Y:S01]  /*0130*/  LDCU.64 UR4, c[0x0][0x358] ;  /* 0x00006b00ff0477ac */ /* 0x000e620008000a00 */
[----:B------:R-:W-:-:S04]  /*0140*/  IMAD R10, R9, UR8, R8 ;  /* 0x00000008090a7c24 */ /* 0x000fc8000f8e0208 */
[----:B0-----:R-:W-:-:S05]  /*0150*/  IMAD.WIDE R2, R10, 0x4, R2 ;  /* 0x000000040a027825 */ /* 0x001fca00078e0202 */
[----:B-1----:R-:W2:Y:S01]  /*0160*/  LDG.E R11, desc[UR4][R2.64] ;  /* 0x00000004020b7981 */ /* 0x002ea2000c1e1900 */
[----:B------:R-:W-:Y:S01]  /*0170*/  MOV R0, 0x0 ;  /* 0x0000000000007802 */ /* 0x000fe20000000f00 */
[----:B------:R-:W0:Y:S03]  /*0180*/  LDCU.64 UR4, c[0x4][0x8] ;  /* 0x01000100ff0477ac */ /* 0x000e260008000a00 */
[----:B------:R1:W3:Y:S01]  /*0190*/  LDC.64 R12, c[0x4][R0] ;  /* 0x01000000000c7b82 */ /* 0x0002e20000000a00 */
[----:B0-----:R-:W-:Y:S02]  /*01a0*/  MOV R4, UR4 ;  /* 0x0000000400047c02 */ /* 0x001fe40008000f00 */
[----:B------:R-:W-:Y:S01]  /*01b0*/  MOV R5, UR5 ;  /* 0x0000000500057c02 */ /* 0x000fe20008000f00 */
[----:B--23--:R1:W-:Y:S06]  /*01c0*/  STL.128 [R1], R8 ;  /* 0x0000000801007387 */ /* 0x00c3ec0000100c00 */
[----:B------:R-:W-:-:S07]  /*01d0*/  LEPC R20, `(.L_x_0) ;  /* 0x000000001014794e */ /* 0x000fce0000000000 */
[----:B-1----:R-:W-:Y:S05]  /*01e0*/  CALL.ABS.NOINC R12 ;  /* 0x000000000c007343 */ /* 0x002fea0003c00000 */
.L_x_0:
[----:B------:R-:W-:Y:S05]  /*01f0*/  EXIT ;  /* 0x000000000000794d */ /* 0x000fea0003800000 */
.L_x_1:
[----:B------:R-:W-:-:S00]  /*0200*/  BRA `(.L_x_1) ;  /* 0xfffffffc00fc7947 */ /* 0x000fc0000383ffff */
[----:B------:R-:W-:-:S00]  /*0210*/  NOP ;  /* 0x0000000000007918 */ /* 0x000fc00000000000 */
        /* <DEDUP_REMOVED lines=14> */
.L_x_2:


//--------------------- .nv.global.init           --------------------------
	.section	.nv.global.init,"aw",@progbits
.nv.global.init:
	.type		$str,@object
	.size		$str,(.L_0 - $str)
$str:
        /*0000*/ 	.byte	0x28, 0x25, 0x69, 0x2c, 0x20, 0x25, 0x69, 0x29, 0x20, 0x2d, 0x3e, 0x20, 0x69, 0x6e, 0x64, 0x65
        /*0010*/ 	.byte	0x78, 0x5b, 0x25, 0x69, 0x5d, 0x20, 0x3d, 0x20, 0x25, 0x69, 0x0a, 0x00
.L_0:


//--------------------- .nv.shared.reserved.0     --------------------------
	.section	.nv.shared.reserved.0,"aw",@nobits
	.weak		__nv_reservedSMEM_offset_0_alias
	.size		__nv_reservedSMEM_offset_0_alias, 0, 64
	.other		__nv_reservedSMEM_offset_0_alias,@"STO_CUDA_RESERVED_SHARED STV_DEFAULT"
__nv_reservedSMEM_offset_0_alias:
	.zero		0
	.zero		64


//--------------------- .nv.constant0._Z12print_kernelPiii --------------------------
	.section	.nv.constant0._Z12print_kernelPiii,"a",@progbits
	.sectionflags	@""
	.align	4
.nv.constant0._Z12print_kernelPiii:
	.zero		912


//--------------------- SYMBOLS --------------------------

	.type		.nv.reservedSmem.offset0,@object
	.size		.nv.reservedSmem.offset0,0x4
	.type		vprintf,@function
